	.headerflags	@"EF_CUDA_TEXMODE_UNIFIED EF_CUDA_64BIT_ADDRESS EF_CUDA_ACCELERATORS EF_CUDA_SM90 EF_CUDA_VIRTUAL_SM(EF_CUDA_SM90)"
	.elftype	@"ET_EXEC"


//--------------------- .nv.info                  --------------------------
	.section	.nv.info,"",@"SHT_CUDA_INFO"
	.align	4


	//----- nvinfo : EIATTR_REGCOUNT
	.align		4
        /*0000*/ 	.byte	0x04, 0x2f
        /*0002*/ 	.short	(.L_3 - .L_2)
	.align		4
.L_2:
        /*0004*/ 	.word	index@(triton_poi_fused__native_batch_norm_legit_no_training_relu_11)
        /*0008*/ 	.word	0x00000012


	//----- nvinfo : EIATTR_MIN_STACK_SIZE
	.align		4
.L_3:
        /*000c*/ 	.byte	0x04, 0x12
        /*000e*/ 	.short	(.L_5 - .L_4)
	.align		4
.L_4:
        /*0010*/ 	.word	index@(triton_poi_fused__native_batch_norm_legit_no_training_relu_11)
        /*0014*/ 	.word	0x00000000


	//----- nvinfo : EIATTR_FRAME_SIZE
	.align		4
.L_5:
        /*0018*/ 	.byte	0x04, 0x11
        /*001a*/ 	.short	(.L_7 - .L_6)
	.align		4
.L_6:
        /*001c*/ 	.word	index@(triton_poi_fused__native_batch_norm_legit_no_training_relu_11)
        /*0020*/ 	.word	0x00000000


	//----- nvinfo : EIATTR_MIN_STACK_SIZE
	.align		4
.L_7:
        /*0024*/ 	.byte	0x04, 0x12
        /*0026*/ 	.short	(.L_9 - .L_8)
	.align		4
.L_8:
        /*0028*/ 	.word	index@(triton_poi_fused__native_batch_norm_legit_no_training_relu_11)
        /*002c*/ 	.word	0x00000000
.L_9:


//--------------------- .nv.info.triton_poi_fused__native_batch_norm_legit_no_training_relu_11 --------------------------
	.section	.nv.info.triton_poi_fused__native_batch_norm_legit_no_training_relu_11,"",@"SHT_CUDA_INFO"
	.sectionflags	@""
	.align	4


	//----- nvinfo : EIATTR_CUDA_API_VERSION
	.align		4
        /*0000*/ 	.byte	0x04, 0x37
        /*0002*/ 	.short	(.L_11 - .L_10)
.L_10:
        /*0004*/ 	.word	0x0000007c


	//----- nvinfo : EIATTR_KPARAM_INFO
	.align		4
.L_11:
        /*0008*/ 	.byte	0x04, 0x17
        /*000a*/ 	.short	(.L_13 - .L_12)
.L_12:
        /*000c*/ 	.word	0x00000000
        /*0010*/ 	.short	0x0006
        /*0012*/ 	.short	0x0030
        /*0014*/ 	.byte	0x00, 0xf0, 0x11, 0x00


	//----- nvinfo : EIATTR_KPARAM_INFO
	.align		4
.L_13:
        /*0018*/ 	.byte	0x04, 0x17
        /*001a*/ 	.short	(.L_15 - .L_14)
.L_14:
        /*001c*/ 	.word	0x00000000
        /*0020*/ 	.short	0x0005
        /*0022*/ 	.short	0x0028
        /*0024*/ 	.byte	0x00, 0xf4, 0x21, 0x00


	//----- nvinfo : EIATTR_KPARAM_INFO
	.align		4
.L_15:
        /*0028*/ 	.byte	0x04, 0x17
        /*002a*/ 	.short	(.L_17 - .L_16)
.L_16:
        /*002c*/ 	.word	0x00000000
        /*0030*/ 	.short	0x0004
        /*0032*/ 	.short	0x0020
        /*0034*/ 	.byte	0x00, 0xf4, 0x21, 0x00


	//----- nvinfo : EIATTR_KPARAM_INFO
	.align		4
.L_17:
        /*0038*/ 	.byte	0x04, 0x17
        /*003a*/ 	.short	(.L_19 - .L_18)
.L_18:
        /*003c*/ 	.word	0x00000000
        /*0040*/ 	.short	0x0003
        /*0042*/ 	.short	0x0018
        /*0044*/ 	.byte	0x00, 0xf4, 0x21, 0x00


	//----- nvinfo : EIATTR_KPARAM_INFO
	.align		4
.L_19:
        /*0048*/ 	.byte	0x04, 0x17
        /*004a*/ 	.short	(.L_21 - .L_20)
.L_20:
        /*004c*/ 	.word	0x00000000
        /*0050*/ 	.short	0x0002
        /*0052*/ 	.short	0x0010
        /*0054*/ 	.byte	0x00, 0xf4, 0x21, 0x00


	//----- nvinfo : EIATTR_KPARAM_INFO
	.align		4
.L_21:
        /*0058*/ 	.byte	0x04, 0x17
        /*005a*/ 	.short	(.L_23 - .L_22)
.L_22:
        /*005c*/ 	.word	0x00000000
        /*0060*/ 	.short	0x0001
        /*0062*/ 	.short	0x0008
        /*0064*/ 	.byte	0x00, 0xf4, 0x21, 0x00


	//----- nvinfo : EIATTR_KPARAM_INFO
	.align		4
.L_23:
        /*0068*/ 	.byte	0x04, 0x17
        /*006a*/ 	.short	(.L_25 - .L_24)
.L_24:
        /*006c*/ 	.word	0x00000000
        /*0070*/ 	.short	0x0000
        /*0072*/ 	.short	0x0000
        /*0074*/ 	.byte	0x00, 0xf4, 0x21, 0x00


	//----- nvinfo : EIATTR_SPARSE_MMA_MASK
	.align		4
.L_25:
        /*0078*/ 	.byte	0x03, 0x50
        /*007a*/ 	.short	0x0000


	//----- nvinfo : EIATTR_MAXREG_COUNT
	.align		4
        /*007c*/ 	.byte	0x03, 0x1b
        /*007e*/ 	.short	0x00ff


	//----- nvinfo : EIATTR_EXIT_INSTR_OFFSETS
	.align		4
        /*0080*/ 	.byte	0x04, 0x1c
        /*0082*/ 	.short	(.L_27 - .L_26)


	//   ....[0]....
.L_26:
        /*0084*/ 	.word	0x000003d0


	//----- nvinfo : EIATTR_REQNTID
	.align		4
.L_27:
        /*0088*/ 	.byte	0x04, 0x10
        /*008a*/ 	.short	(.L_29 - .L_28)
.L_28:
        /*008c*/ 	.word	0x00000080
        /*0090*/ 	.word	0x00000001
        /*0094*/ 	.word	0x00000001


	//----- nvinfo : EIATTR_CBANK_PARAM_SIZE
	.align		4
.L_29:
        /*0098*/ 	.byte	0x03, 0x19
        /*009a*/ 	.short	0x0034


	//----- nvinfo : EIATTR_PARAM_CBANK
	.align		4
        /*009c*/ 	.byte	0x04, 0x0a
        /*009e*/ 	.short	(.L_31 - .L_30)
	.align		4
.L_30:
        /*00a0*/ 	.word	index@(.nv.constant0.triton_poi_fused__native_batch_norm_legit_no_training_relu_11)
        /*00a4*/ 	.short	0x0210
        /*00a6*/ 	.short	0x0034


	//----- nvinfo : EIATTR_SW_WAR
	.align		4
.L_31:
        /*00a8*/ 	.byte	0x04, 0x36
        /*00aa*/ 	.short	(.L_33 - .L_32)
.L_32:
        /*00ac*/ 	.word	0x00000008
.L_33:


//--------------------- .nv.callgraph             --------------------------
	.section	.nv.callgraph,"",@"SHT_CUDA_CALLGRAPH"
	.align	4
	.sectionentsize	8
	.align		4
        /*0000*/ 	.word	0x00000000
	.align		4
        /*0004*/ 	.word	0xffffffff
	.align		4
        /*0008*/ 	.word	0x00000000
	.align		4
        /*000c*/ 	.word	0xfffffffe
	.align		4
        /*0010*/ 	.word	0x00000000
	.align		4
        /*0014*/ 	.word	0xfffffffd
	.align		4
        /*0018*/ 	.word	0x00000000
	.align		4
        /*001c*/ 	.word	0xfffffffc


//--------------------- .nv.constant4             --------------------------
	.section	.nv.constant4,"a",@progbits
	.align	8
	.align		8
.nv.constant4:
        /*0000*/ 	.dword	_$_str
	.align		8
        /*0008*/ 	.dword	_$_str_$_2


//--------------------- .text.triton_poi_fused__native_batch_norm_legit_no_training_relu_11 --------------------------
	.section	.text.triton_poi_fused__native_batch_norm_legit_no_training_relu_11,"ax",@progbits
	.align	128
        .global         triton_poi_fused__native_batch_norm_legit_no_training_relu_11
        .type           triton_poi_fused__native_batch_norm_legit_no_training_relu_11,@function
        .size           triton_poi_fused__native_batch_norm_legit_no_training_relu_11,(.L_x_1 - triton_poi_fused__native_batch_norm_legit_no_training_relu_11)
        .other          triton_poi_fused__native_batch_norm_legit_no_training_relu_11,@"STO_CUDA_ENTRY STV_DEFAULT"
triton_poi_fused__native_batch_norm_legit_no_training_relu_11:
.text.triton_poi_fused__native_batch_norm_legit_no_training_relu_11:
[----:B------:R-:W-:Y:S01]  /*0000*/  LDC R1, c[0x0][0x28] ;  /* 0x00000a00ff017b82 */ /* 0x000fe20000000800 */
[----:B------:R-:W1:Y:S07]  /*0010*/  S2R R0, SR_TID.X ;  /* 0x0000000000007919 */ /* 0x000e6e0000002100 */
[----:B------:R-:W2:Y:S01]  /*0020*/  LDC.64 R2, c[0x0][0x220] ;  /* 0x00008800ff027b82 */ /* 0x000ea20000000a00 */
[----:B------:R-:W-:Y:S01]  /*0030*/  ULDC.64 UR4, c[0x0][0x208] ;  /* 0x0000820000047ab9 */ /* 0x000fe20000000a00 */
[----:B------:R-:W3:Y:S06]  /*0040*/  S2R R7, SR_CTAID.X ;  /* 0x0000000000077919 */ /* 0x000eec0000002500 */
[----:B------:R-:W4:Y:S08]  /*0050*/  LDC.64 R8, c[0x0][0x228] ;  /* 0x00008a00ff087b82 */ /* 0x000f300000000a00 */
[----:B------:R-:W5:Y:S01]  /*0060*/  LDC.64 R10, c[0x0][0x230] ;  /* 0x00008c00ff0a7b82 */ /* 0x000f620000000a00 */
[----:B-1----:R-:W-:-:S02]  /*0070*/  SHF.L.U32 R0, R0, 0x1, RZ ;  /* 0x0000000100007819 */ /* 0x002fc400000006ff */
[----:B---3--:R-:W-:Y:S02]  /*0080*/  SHF.R.S32.HI R5, RZ, 0x17, R7 ;  /* 0x00000017ff057819 */ /* 0x008fe40000011407 */
[----:B------:R-:W-:Y:S02]  /*0090*/  LOP3.LUT R0, R0, 0xfe, RZ, 0xc0, !PT ;  /* 0x000000fe00007812 */ /* 0x000fe400078ec0ff */
[----:B------:R-:W-:Y:S02]  /*00a0*/  SGXT R5, R5, 0x1 ;  /* 0x000000010505781a */ /* 0x000fe40000000200 */
[----:B------:R-:W-:Y:S02]  /*00b0*/  LEA R0, R7, R0, 0x8 ;  /* 0x0000000007007211 */ /* 0x000fe400078e40ff */
[----:B------:R-:W1:Y:S02]  /*00c0*/  LDC.64 R6, c[0x0][0x218] ;  /* 0x00008600ff067b82 */ /* 0x000e640000000a00 */
[----:B------:R-:W-:-:S04]  /*00d0*/  LEA.HI R5, R5, R0, RZ, 0xa ;  /* 0x0000000005057211 */ /* 0x000fc800078f50ff */
[----:B------:R-:W-:-:S04]  /*00e0*/  LOP3.LUT R5, R5, 0xfffffc00, RZ, 0xc0, !PT ;  /* 0xfffffc0005057812 */ /* 0x000fc800078ec0ff */
[----:B------:R-:W-:Y:S02]  /*00f0*/  IADD3 R13, R0, -R5, RZ ;  /* 0x80000005000d7210 */ /* 0x000fe40007ffe0ff */
[----:B------:R-:W3:Y:S03]  /*0100*/  LDC.64 R4, c[0x0][0x210] ;  /* 0x00008400ff047b82 */ /* 0x000ee60000000a00 */
[----:B--2---:R-:W-:-:S06]  /*0110*/  IMAD.WIDE R2, R13, 0x4, R2 ;  /* 0x000000040d027825 */ /* 0x004fcc00078e0202 */
[----:B------:R-:W2:Y:S01]  /*0120*/  LDG.E.EL.64 R2, desc[UR4][R2.64] ;  /* 0x0000000402027981 */ /* 0x000ea2000c2e1b00 */
[----:B-1----:R-:W-:-:S04]  /*0130*/  IMAD.WIDE R6, R13, 0x4, R6 ;  /* 0x000000040d067825 */ /* 0x002fc800078e0206 */
[C---:B----4-:R-:W-:Y:S02]  /*0140*/  IMAD.WIDE R8, R13.reuse, 0x4, R8 ;  /* 0x000000040d087825 */ /* 0x050fe400078e0208 */
[----:B------:R-:W4:Y:S02]  /*0150*/  LDG.E.EL.64 R6, desc[UR4][R6.64] ;  /* 0x0000000406067981 */ /* 0x000f24000c2e1b00 */
[----:B-----5:R-:W-:Y:S02]  /*0160*/  IMAD.WIDE R10, R13, 0x4, R10 ;  /* 0x000000040d0a7825 */ /* 0x020fe400078e020a */
[----:B------:R-:W5:Y:S02]  /*0170*/  LDG.E.EL.64 R8, desc[UR4][R8.64] ;  /* 0x0000000408087981 */ /* 0x000f64000c2e1b00 */
[----:B---3--:R-:W-:Y:S02]  /*0180*/  IMAD.WIDE R4, R0, 0x4, R4 ;  /* 0x0000000400047825 */ /* 0x008fe400078e0204 */
[----:B------:R-:W5:Y:S04]  /*0190*/  LDG.E.EL.64 R10, desc[UR4][R10.64] ;  /* 0x000000040a0a7981 */ /* 0x000f68000c2e1b00 */
[----:B------:R-:W4:Y:S01]  /*01a0*/  LDG.E.64 R4, desc[UR4][R4.64] ;  /* 0x0000000404047981 */ /* 0x000f22000c1e1b00 */
[----:B------:R-:W-:Y:S01]  /*01b0*/  HFMA2.MMA R14, -RZ, RZ, 1.625, 0 ;  /* 0x3e800000ff0e7435 */ /* 0x000fe200000001ff */
[----:B--2---:R-:W-:Y:S01]  /*01c0*/  FADD R2, R2, 9.9999997473787516356e-06 ;  /* 0x3727c5ac02027421 */ /* 0x004fe20000000000 */
[----:B------:R-:W-:-:S03]  /*01d0*/  FADD R3, R3, 9.9999997473787516356e-06 ;  /* 0x3727c5ac03037421 */ /* 0x000fc60000000000 */
[----:B------:R-:W1:Y:S08]  /*01e0*/  MUFU.SQRT R12, R2 ;  /* 0x00000002000c7308 */ /* 0x000e700000002000 */
[----:B------:R2:W3:Y:S01]  /*01f0*/  MUFU.SQRT R13, R3 ;  /* 0x00000003000d7308 */ /* 0x0004e20000002000 */
[C---:B-1----:R-:W-:Y:S02]  /*0200*/  FSETP.GT.AND P0, PT, R12.reuse, 8.50705917302346158658e+37, PT ;  /* 0x7e8000000c00780b */ /* 0x042fe40003f04000 */
[----:B------:R-:W-:Y:S01]  /*0210*/  FSETP.GEU.AND P2, PT, R12, 1.175494350822287508e-38, PT ;  /* 0x008000000c00780b */ /* 0x000fe20003f4e000 */
[----:B--2---:R-:W1:Y:S01]  /*0220*/  LDC.64 R2, c[0x0][0x238] ;  /* 0x00008e00ff027b82 */ /* 0x004e620000000a00 */
[----:B---3--:R-:W-:-:S02]  /*0230*/  FSETP.GT.AND P1, PT, R13, 8.50705917302346158658e+37, PT ;  /* 0x7e8000000d00780b */ /* 0x008fc40003f24000 */
[----:B------:R-:W-:-:S07]  /*0240*/  FSETP.GEU.AND P3, PT, R13, 1.175494350822287508e-38, PT ;  /* 0x008000000d00780b */ /* 0x000fce0003f6e000 */
[----:B------:R-:W-:-:S04]  /*0250*/  @P0 FMUL R12, R12, 0.25 ;  /* 0x3e8000000c0c0820 */ /* 0x000fc80000400000 */
[----:B------:R-:W-:Y:S01]  /*0260*/  @!P2 FMUL R12, R12, 16777216 ;  /* 0x4b8000000c0ca820 */ /* 0x000fe20000400000 */
[----:B------:R-:W-:-:S04]  /*0270*/  @P1 FMUL R13, R13, 0.25 ;  /* 0x3e8000000d0d1820 */ /* 0x000fc80000400000 */
[----:B------:R-:W-:Y:S01]  /*0280*/  @!P3 FMUL R13, R13, 16777216 ;  /* 0x4b8000000d0db820 */ /* 0x000fe20000400000 */
[----:B------:R-:W2:Y:S01]  /*0290*/  MUFU.RCP R12, R12 ;  /* 0x0000000c000c7308 */ /* 0x000ea20000001000 */
[----:B------:R-:W-:-:S07]  /*02a0*/  FSEL R15, R14, 1, P0 ;  /* 0x3f8000000e0f7808 */ /* 0x000fce0000000000 */
[----:B------:R-:W3:Y:S01]  /*02b0*/  MUFU.RCP R13, R13 ;  /* 0x0000000d000d7308 */ /* 0x000ee20000001000 */
[----:B------:R-:W-:Y:S01]  /*02c0*/  FSEL R14, R14, 1, P1 ;  /* 0x3f8000000e0e7808 */ /* 0x000fe20000800000 */
[----:B------:R-:W-:-:S04]  /*02d0*/  @!P2 FMUL R15, R15, 16777216 ;  /* 0x4b8000000f0fa820 */ /* 0x000fc80000400000 */
[----:B------:R-:W-:Y:S01]  /*02e0*/  @!P3 FMUL R14, R14, 16777216 ;  /* 0x4b8000000e0eb820 */ /* 0x000fe20000400000 */
[----:B----4-:R-:W-:Y:S01]  /*02f0*/  FADD R5, R5, -R7 ;  /* 0x8000000705057221 */ /* 0x010fe20000000000 */
[----:B------:R-:W-:Y:S01]  /*0300*/  FADD R4, R4, -R6 ;  /* 0x8000000604047221 */ /* 0x000fe20000000000 */
[----:B--2---:R-:W-:Y:S01]  /*0310*/  FMUL R15, R12, R15 ;  /* 0x0000000f0c0f7220 */ /* 0x004fe20000400000 */
[----:B---3--:R-:W-:-:S03]  /*0320*/  FMUL R14, R13, R14 ;  /* 0x0000000e0d0e7220 */ /* 0x008fc60000400000 */
[----:B------:R-:W-:Y:S01]  /*0330*/  FMUL R15, R4, R15 ;  /* 0x0000000f040f7220 */ /* 0x000fe20000400000 */
[----:B------:R-:W-:-:S03]  /*0340*/  FMUL R14, R5, R14 ;  /* 0x0000000e050e7220 */ /* 0x000fc60000400000 */
[----:B-----5:R-:W-:Y:S01]  /*0350*/  FFMA R8, R8, R15, R10 ;  /* 0x0000000f08087223 */ /* 0x020fe2000000000a */
[----:B------:R-:W-:-:S04]  /*0360*/  FFMA R9, R9, R14, R11 ;  /* 0x0000000e09097223 */ /* 0x000fc8000000000b */
[----:B------:R-:W-:Y:S02]  /*0370*/  FSETP.GEU.AND P0, PT, R8, RZ, PT ;  /* 0x000000ff0800720b */ /* 0x000fe40003f0e000 */
[C---:B------:R-:W-:Y:S01]  /*0380*/  FSETP.GEU.AND P1, PT, R9.reuse, RZ, PT ;  /* 0x000000ff0900720b */ /* 0x040fe20003f2e000 */
[----:B-1----:R-:W-:Y:S01]  /*0390*/  IMAD.WIDE R2, R0, 0x4, R2 ;  /* 0x0000000400027825 */ /* 0x002fe200078e0202 */
[----:B------:R-:W-:Y:S02]  /*03a0*/  FSEL R8, R8, RZ, P0 ;  /* 0x000000ff08087208 */ /* 0x000fe40000000000 */
[----:B------:R-:W-:-:S05]  /*03b0*/  FSEL R9, R9, RZ, P1 ;  /* 0x000000ff09097208 */ /* 0x000fca0000800000 */
[----:B------:R-:W-:Y:S01]  /*03c0*/  STG.E.64 desc[UR4][R2.64], R8 ;  /* 0x0000000802007986 */ /* 0x000fe2000c101b04 */
[----:B------:R-:W-:Y:S05]  /*03d0*/  EXIT ;  /* 0x000000000000794d */ /* 0x000fea0003800000 */
.L_x_0:
[----:B------:R-:W-:-:S00]  /*03e0*/  BRA `(.L_x_0) ;  /* 0xfffffffc00fc7947 */ /* 0x000fc0000383ffff */
[----:B------:R-:W-:-:S00]  /*03f0*/  NOP ;  /* 0x0000000000007918 */ /* 0x000fc00000000000 */
        /* <DEDUP_REMOVED lines=8> */
.L_x_1:


//--------------------- .nv.global.init           --------------------------
	.section	.nv.global.init,"aw",@progbits
.nv.global.init:
	.type		_$_str,@object
	.size		_$_str,(_$_str_$_2 - _$_str)
_$_str:
        /*0000*/ 	.byte	0x5f, 0x5f, 0x43, 0x55, 0x44, 0x41, 0x5f, 0x46, 0x54, 0x5a, 0x00
	.type		_$_str_$_2,@object
	.size		_$_str_$_2,(.L_1 - _$_str_$_2)
_$_str_$_2:
        /*000b*/ 	.byte	0x5f, 0x5f, 0x43, 0x55, 0x44, 0x41, 0x5f, 0x50, 0x52, 0x45, 0x43, 0x5f, 0x53, 0x51, 0x52, 0x54
        /*001b*/ 	.byte	0x00
.L_1:


//--------------------- .nv.constant0.triton_poi_fused__native_batch_norm_legit_no_training_relu_11 --------------------------
	.section	.nv.constant0.triton_poi_fused__native_batch_norm_legit_no_training_relu_11,"a",@progbits
	.sectionflags	@""
	.align	4
.nv.constant0.triton_poi_fused__native_batch_norm_legit_no_training_relu_11:
	.zero		580
